//
// Generated by NVIDIA NVVM Compiler
//
// Compiler Build ID: CL-36424714
// Cuda compilation tools, release 13.0, V13.0.88
// Based on NVVM 20.0.0
//

.version 9.0
.target sm_100
.address_size 64

	// .globl	_Z12mandelbrot_kPiii7complexS0_

.visible .entry _Z12mandelbrot_kPiii7complexS0_(
	.param .u64 .ptr .align 1 _Z12mandelbrot_kPiii7complexS0__param_0,
	.param .u32 _Z12mandelbrot_kPiii7complexS0__param_1,
	.param .u32 _Z12mandelbrot_kPiii7complexS0__param_2,
	.param .align 4 .b8 _Z12mandelbrot_kPiii7complexS0__param_3[8],
	.param .align 4 .b8 _Z12mandelbrot_kPiii7complexS0__param_4[8]
)
{
	.reg .pred 	%p<18>;
	.reg .b32 	%r<34>;
	.reg .b32 	%f<147>;
	.reg .b64 	%rd<5>;

	ld.param.u64 	%rd1, [_Z12mandelbrot_kPiii7complexS0__param_0];
	ld.param.f32 	%f69, [_Z12mandelbrot_kPiii7complexS0__param_3+4];
	ld.param.f32 	%f70, [_Z12mandelbrot_kPiii7complexS0__param_4+4];
	ld.param.f32 	%f71, [_Z12mandelbrot_kPiii7complexS0__param_3];
	ld.param.f32 	%f72, [_Z12mandelbrot_kPiii7complexS0__param_4];
	ld.param.u32 	%r21, [_Z12mandelbrot_kPiii7complexS0__param_1];
	ld.param.u32 	%r23, [_Z12mandelbrot_kPiii7complexS0__param_2];
	mov.u32 	%r24, %tid.x;
	mov.u32 	%r25, %ctaid.x;
	mov.u32 	%r26, %ntid.x;
	mad.lo.s32 	%r1, %r25, %r26, %r24;
	mov.u32 	%r27, %tid.y;
	mov.u32 	%r28, %ctaid.y;
	mov.u32 	%r29, %ntid.y;
	mad.lo.s32 	%r2, %r28, %r29, %r27;
	sub.f32 	%f73, %f72, %f71;
	sub.f32 	%f74, %f70, %f69;
	cvt.rn.f32.s32 	%f75, %r1;
	cvt.rn.f32.s32 	%f76, %r21;
	div.rn.f32 	%f77, %f75, %f76;
	cvt.rn.f32.u32 	%f78, %r2;
	cvt.rn.f32.s32 	%f79, %r23;
	div.rn.f32 	%f80, %f78, %f79;
	fma.rn.f32 	%f1, %f77, %f73, %f71;
	fma.rn.f32 	%f2, %f80, %f74, %f69;
	mov.b32 	%r3, 0;
	mov.f32 	%f145, %f2;
	mov.f32 	%f146, %f1;
$L__BB0_1:
	mul.f32 	%f5, %f146, %f146;
	mul.f32 	%f6, %f145, %f145;
	add.f32 	%f81, %f5, %f6;
	setp.geu.f32 	%p1, %f81, 0f40800000;
	mov.u32 	%r33, %r3;
	@%p1 bra 	$L__BB0_33;
	sub.f32 	%f82, %f5, %f6;
	mul.f32 	%f83, %f146, %f145;
	fma.rn.f32 	%f84, %f146, %f145, %f83;
	add.f32 	%f7, %f1, %f82;
	add.f32 	%f8, %f2, %f84;
	mul.f32 	%f9, %f7, %f7;
	mul.f32 	%f10, %f8, %f8;
	add.f32 	%f85, %f9, %f10;
	setp.geu.f32 	%p2, %f85, 0f40800000;
	@%p2 bra 	$L__BB0_32;
	sub.f32 	%f86, %f9, %f10;
	mul.f32 	%f87, %f7, %f8;
	fma.rn.f32 	%f88, %f7, %f8, %f87;
	add.f32 	%f11, %f1, %f86;
	add.f32 	%f12, %f2, %f88;
	mul.f32 	%f13, %f11, %f11;
	mul.f32 	%f14, %f12, %f12;
	add.f32 	%f89, %f13, %f14;
	setp.geu.f32 	%p3, %f89, 0f40800000;
	@%p3 bra 	$L__BB0_31;
	sub.f32 	%f90, %f13, %f14;
	mul.f32 	%f91, %f11, %f12;
	fma.rn.f32 	%f92, %f11, %f12, %f91;
	add.f32 	%f15, %f1, %f90;
	add.f32 	%f16, %f2, %f92;
	mul.f32 	%f17, %f15, %f15;
	mul.f32 	%f18, %f16, %f16;
	add.f32 	%f93, %f17, %f18;
	setp.geu.f32 	%p4, %f93, 0f40800000;
	@%p4 bra 	$L__BB0_30;
	sub.f32 	%f94, %f17, %f18;
	mul.f32 	%f95, %f15, %f16;
	fma.rn.f32 	%f96, %f15, %f16, %f95;
	add.f32 	%f19, %f1, %f94;
	add.f32 	%f20, %f2, %f96;
	mul.f32 	%f21, %f19, %f19;
	mul.f32 	%f22, %f20, %f20;
	add.f32 	%f97, %f21, %f22;
	setp.geu.f32 	%p5, %f97, 0f40800000;
	@%p5 bra 	$L__BB0_29;
	sub.f32 	%f98, %f21, %f22;
	mul.f32 	%f99, %f19, %f20;
	fma.rn.f32 	%f100, %f19, %f20, %f99;
	add.f32 	%f23, %f1, %f98;
	add.f32 	%f24, %f2, %f100;
	mul.f32 	%f25, %f23, %f23;
	mul.f32 	%f26, %f24, %f24;
	add.f32 	%f101, %f25, %f26;
	setp.geu.f32 	%p6, %f101, 0f40800000;
	@%p6 bra 	$L__BB0_28;
	sub.f32 	%f102, %f25, %f26;
	mul.f32 	%f103, %f23, %f24;
	fma.rn.f32 	%f104, %f23, %f24, %f103;
	add.f32 	%f27, %f1, %f102;
	add.f32 	%f28, %f2, %f104;
	mul.f32 	%f29, %f27, %f27;
	mul.f32 	%f30, %f28, %f28;
	add.f32 	%f105, %f29, %f30;
	setp.geu.f32 	%p7, %f105, 0f40800000;
	@%p7 bra 	$L__BB0_27;
	sub.f32 	%f106, %f29, %f30;
	mul.f32 	%f107, %f27, %f28;
	fma.rn.f32 	%f108, %f27, %f28, %f107;
	add.f32 	%f31, %f1, %f106;
	add.f32 	%f32, %f2, %f108;
	mul.f32 	%f33, %f31, %f31;
	mul.f32 	%f34, %f32, %f32;
	add.f32 	%f109, %f33, %f34;
	setp.geu.f32 	%p8, %f109, 0f40800000;
	@%p8 bra 	$L__BB0_26;
	sub.f32 	%f110, %f33, %f34;
	mul.f32 	%f111, %f31, %f32;
	fma.rn.f32 	%f112, %f31, %f32, %f111;
	add.f32 	%f35, %f1, %f110;
	add.f32 	%f36, %f2, %f112;
	mul.f32 	%f37, %f35, %f35;
	mul.f32 	%f38, %f36, %f36;
	add.f32 	%f113, %f37, %f38;
	setp.geu.f32 	%p9, %f113, 0f40800000;
	@%p9 bra 	$L__BB0_25;
	sub.f32 	%f114, %f37, %f38;
	mul.f32 	%f115, %f35, %f36;
	fma.rn.f32 	%f116, %f35, %f36, %f115;
	add.f32 	%f39, %f1, %f114;
	add.f32 	%f40, %f2, %f116;
	mul.f32 	%f41, %f39, %f39;
	mul.f32 	%f42, %f40, %f40;
	add.f32 	%f117, %f41, %f42;
	setp.geu.f32 	%p10, %f117, 0f40800000;
	@%p10 bra 	$L__BB0_24;
	sub.f32 	%f118, %f41, %f42;
	mul.f32 	%f119, %f39, %f40;
	fma.rn.f32 	%f120, %f39, %f40, %f119;
	add.f32 	%f43, %f1, %f118;
	add.f32 	%f44, %f2, %f120;
	mul.f32 	%f45, %f43, %f43;
	mul.f32 	%f46, %f44, %f44;
	add.f32 	%f121, %f45, %f46;
	setp.geu.f32 	%p11, %f121, 0f40800000;
	@%p11 bra 	$L__BB0_23;
	sub.f32 	%f122, %f45, %f46;
	mul.f32 	%f123, %f43, %f44;
	fma.rn.f32 	%f124, %f43, %f44, %f123;
	add.f32 	%f47, %f1, %f122;
	add.f32 	%f48, %f2, %f124;
	mul.f32 	%f49, %f47, %f47;
	mul.f32 	%f50, %f48, %f48;
	add.f32 	%f125, %f49, %f50;
	setp.geu.f32 	%p12, %f125, 0f40800000;
	@%p12 bra 	$L__BB0_22;
	sub.f32 	%f126, %f49, %f50;
	mul.f32 	%f127, %f47, %f48;
	fma.rn.f32 	%f128, %f47, %f48, %f127;
	add.f32 	%f51, %f1, %f126;
	add.f32 	%f52, %f2, %f128;
	mul.f32 	%f53, %f51, %f51;
	mul.f32 	%f54, %f52, %f52;
	add.f32 	%f129, %f53, %f54;
	setp.geu.f32 	%p13, %f129, 0f40800000;
	@%p13 bra 	$L__BB0_21;
	sub.f32 	%f130, %f53, %f54;
	mul.f32 	%f131, %f51, %f52;
	fma.rn.f32 	%f132, %f51, %f52, %f131;
	add.f32 	%f55, %f1, %f130;
	add.f32 	%f56, %f2, %f132;
	mul.f32 	%f57, %f55, %f55;
	mul.f32 	%f58, %f56, %f56;
	add.f32 	%f133, %f57, %f58;
	setp.geu.f32 	%p14, %f133, 0f40800000;
	@%p14 bra 	$L__BB0_20;
	sub.f32 	%f134, %f57, %f58;
	mul.f32 	%f135, %f55, %f56;
	fma.rn.f32 	%f136, %f55, %f56, %f135;
	add.f32 	%f59, %f1, %f134;
	add.f32 	%f60, %f2, %f136;
	mul.f32 	%f61, %f59, %f59;
	mul.f32 	%f62, %f60, %f60;
	add.f32 	%f137, %f61, %f62;
	setp.geu.f32 	%p15, %f137, 0f40800000;
	@%p15 bra 	$L__BB0_19;
	sub.f32 	%f138, %f61, %f62;
	mul.f32 	%f139, %f59, %f60;
	fma.rn.f32 	%f140, %f59, %f60, %f139;
	add.f32 	%f63, %f1, %f138;
	add.f32 	%f64, %f2, %f140;
	mul.f32 	%f65, %f63, %f63;
	mul.f32 	%f66, %f64, %f64;
	add.f32 	%f141, %f65, %f66;
	setp.geu.f32 	%p16, %f141, 0f40800000;
	@%p16 bra 	$L__BB0_18;
	sub.f32 	%f142, %f65, %f66;
	mul.f32 	%f143, %f63, %f64;
	fma.rn.f32 	%f144, %f63, %f64, %f143;
	add.f32 	%f146, %f1, %f142;
	add.f32 	%f145, %f2, %f144;
	add.s32 	%r3, %r3, 16;
	setp.eq.s32 	%p17, %r3, 512;
	mov.b32 	%r33, 512;
	@%p17 bra 	$L__BB0_33;
	bra.uni 	$L__BB0_1;
$L__BB0_18:
	add.s32 	%r33, %r3, 15;
	bra.uni 	$L__BB0_33;
$L__BB0_19:
	add.s32 	%r33, %r3, 14;
	bra.uni 	$L__BB0_33;
$L__BB0_20:
	add.s32 	%r33, %r3, 13;
	bra.uni 	$L__BB0_33;
$L__BB0_21:
	add.s32 	%r33, %r3, 12;
	bra.uni 	$L__BB0_33;
$L__BB0_22:
	add.s32 	%r33, %r3, 11;
	bra.uni 	$L__BB0_33;
$L__BB0_23:
	add.s32 	%r33, %r3, 10;
	bra.uni 	$L__BB0_33;
$L__BB0_24:
	add.s32 	%r33, %r3, 9;
	bra.uni 	$L__BB0_33;
$L__BB0_25:
	add.s32 	%r33, %r3, 8;
	bra.uni 	$L__BB0_33;
$L__BB0_26:
	add.s32 	%r33, %r3, 7;
	bra.uni 	$L__BB0_33;
$L__BB0_27:
	add.s32 	%r33, %r3, 6;
	bra.uni 	$L__BB0_33;
$L__BB0_28:
	add.s32 	%r33, %r3, 5;
	bra.uni 	$L__BB0_33;
$L__BB0_29:
	add.s32 	%r33, %r3, 4;
	bra.uni 	$L__BB0_33;
$L__BB0_30:
	add.s32 	%r33, %r3, 3;
	bra.uni 	$L__BB0_33;
$L__BB0_31:
	add.s32 	%r33, %r3, 2;
	bra.uni 	$L__BB0_33;
$L__BB0_32:
	add.s32 	%r33, %r3, 1;
$L__BB0_33:
	cvta.to.global.u64 	%rd2, %rd1;
	mad.lo.s32 	%r31, %r21, %r2, %r1;
	mul.wide.s32 	%rd3, %r31, 4;
	add.s64 	%rd4, %rd2, %rd3;
	st.global.u32 	[%rd4], %r33;
	ret;

}


// ===== COMPILED SASS (sm_100) =====

	.target	sm_100

	.elftype	@"ET_EXEC"


//--------------------- .note.nv.tkinfo           --------------------------
	.section	.note.nv.tkinfo,"",@"SHT_NOTE"
	.sectionflags	@"SHF_NOTE_NV_TKINFO"
	.tkinfo
        /*0018*/ 	.word	0x00000002
        /*0030*/ 	.string	""
        /*0030*/ 	.string	"ptxas"
        /*0030*/ 	.string	"Cuda compilation tools, release 13.0, V13.0.88"
        /*0030*/ 	.string	"Build cuda_13.0.r13.0/compiler.36424714_0"
        /*0030*/ 	.string	"-arch sm_100 -m 64 "



//--------------------- .note.nv.cuinfo           --------------------------
	.section	.note.nv.cuinfo,"",@"SHT_NOTE"
	.sectionflags	@"SHF_NOTE_NV_CUINFO"
        /*0018*/ 	.short	0x0002
        /*001a*/ 	.short	0x0064
        /*001c*/ 	.short	0x0082
	.zero		2


//--------------------- .nv.info                  --------------------------
	.section	.nv.info,"",@"SHT_CUDA_INFO"
	.align	4


	//----- nvinfo : EIATTR_REGCOUNT
	.align		4
        /*0000*/ 	.byte	0x04, 0x2f
        /*0002*/ 	.short	(.L_1 - .L_0)
	.align		4
.L_0:
        /*0004*/ 	.word	index@(_Z12mandelbrot_kPiii7complexS0_)
        /*0008*/ 	.word	0x00000013


	//----- nvinfo : EIATTR_FRAME_SIZE
	.align		4
.L_1:
        /*000c*/ 	.byte	0x04, 0x11
        /*000e*/ 	.short	(.L_3 - .L_2)
	.align		4
.L_2:
        /*0010*/ 	.word	index@($__internal_0_$__cuda_sm3x_div_rn_noftz_f32_slowpath)
        /*0014*/ 	.word	0x00000000


	//----- nvinfo : EIATTR_FRAME_SIZE
	.align		4
.L_3:
        /*0018*/ 	.byte	0x04, 0x11
        /*001a*/ 	.short	(.L_5 - .L_4)
	.align		4
.L_4:
        /*001c*/ 	.word	index@(_Z12mandelbrot_kPiii7complexS0_)
        /*0020*/ 	.word	0x00000000


	//----- nvinfo : EIATTR_MIN_STACK_SIZE
	.align		4
.L_5:
        /*0024*/ 	.byte	0x04, 0x12
        /*0026*/ 	.short	(.L_7 - .L_6)
	.align		4
.L_6:
        /*0028*/ 	.word	index@(_Z12mandelbrot_kPiii7complexS0_)
        /*002c*/ 	.word	0x00000000
.L_7:


//--------------------- .nv.compat                --------------------------
	.section	.nv.compat,"",@"SHT_CUDA_COMPAT_INFO"
	.align	4
        /*0000*/ 	.byte	0x02, 0x09, 0x00, 0x00, 0x02, 0x02, 0x01, 0x00, 0x02, 0x05, 0x05, 0x00, 0x03, 0x07, 0x01, 0x01
        /*0010*/ 	.byte	0x02, 0x03, 0x00, 0x00, 0x02, 0x06, 0x01, 0x00, 0x04, 0x0b, 0x08, 0x00, 0x01, 0x00, 0x00, 0x00
        /*0020*/ 	.byte	0x00, 0x00, 0x00, 0x00


//--------------------- .nv.info._Z12mandelbrot_kPiii7complexS0_ --------------------------
	.section	.nv.info._Z12mandelbrot_kPiii7complexS0_,"",@"SHT_CUDA_INFO"
	.sectionflags	@""
	.align	4


	//----- nvinfo : EIATTR_CUDA_API_VERSION
	.align		4
        /*0000*/ 	.byte	0x04, 0x37
        /*0002*/ 	.short	(.L_9 - .L_8)
.L_8:
        /*0004*/ 	.word	0x00000082


	//----- nvinfo : EIATTR_KPARAM_INFO
	.align		4
.L_9:
        /*0008*/ 	.byte	0x04, 0x17
        /*000a*/ 	.short	(.L_11 - .L_10)
.L_10:
        /*000c*/ 	.word	0x00000000
        /*0010*/ 	.short	0x0004
        /*0012*/ 	.short	0x0018
        /*0014*/ 	.byte	0x00, 0xf0, 0x21, 0x00


	//----- nvinfo : EIATTR_KPARAM_INFO
	.align		4
.L_11:
        /*0018*/ 	.byte	0x04, 0x17
        /*001a*/ 	.short	(.L_13 - .L_12)
.L_12:
        /*001c*/ 	.word	0x00000000
        /*0020*/ 	.short	0x0003
        /*0022*/ 	.short	0x0010
        /*0024*/ 	.byte	0x00, 0xf0, 0x21, 0x00


	//----- nvinfo : EIATTR_KPARAM_INFO
	.align		4
.L_13:
        /*0028*/ 	.byte	0x04, 0x17
        /*002a*/ 	.short	(.L_15 - .L_14)
.L_14:
        /*002c*/ 	.word	0x00000000
        /*0030*/ 	.short	0x0002
        /*0032*/ 	.short	0x000c
        /*0034*/ 	.byte	0x00, 0xf0, 0x11, 0x00


	//----- nvinfo : EIATTR_KPARAM_INFO
	.align		4
.L_15:
        /*0038*/ 	.byte	0x04, 0x17
        /*003a*/ 	.short	(.L_17 - .L_16)
.L_16:
        /*003c*/ 	.word	0x00000000
        /*0040*/ 	.short	0x0001
        /*0042*/ 	.short	0x0008
        /*0044*/ 	.byte	0x00, 0xf0, 0x11, 0x00


	//----- nvinfo : EIATTR_KPARAM_INFO
	.align		4
.L_17:
        /*0048*/ 	.byte	0x04, 0x17
        /*004a*/ 	.short	(.L_19 - .L_18)
.L_18:
        /*004c*/ 	.word	0x00000000
        /*0050*/ 	.short	0x0000
        /*0052*/ 	.short	0x0000
        /*0054*/ 	.byte	0x00, 0xf5, 0x21, 0x00


	//----- nvinfo : EIATTR_SPARSE_MMA_MASK
	.align		4
.L_19:
        /*0058*/ 	.byte	0x03, 0x50
        /*005a*/ 	.short	0x0000


	//----- nvinfo : EIATTR_MAXREG_COUNT
	.align		4
        /*005c*/ 	.byte	0x03, 0x1b
        /*005e*/ 	.short	0x00ff


	//----- nvinfo : EIATTR_MERCURY_ISA_VERSION
	.align		4
        /*0060*/ 	.byte	0x03, 0x5f
        /*0062*/ 	.short	0x0101


	//----- nvinfo : EIATTR_VRC_CTA_INIT_COUNT
	.align		4
        /*0064*/ 	.byte	0x02, 0x4a
	.zero		1
	.zero		1


	//----- nvinfo : EIATTR_EXIT_INSTR_OFFSETS
	.align		4
        /*0068*/ 	.byte	0x04, 0x1c
        /*006a*/ 	.short	(.L_21 - .L_20)


	//   ....[0]....
.L_20:
        /*006c*/ 	.word	0x00001070


	//----- nvinfo : EIATTR_CRS_STACK_SIZE
	.align		4
.L_21:
        /*0070*/ 	.byte	0x04, 0x1e
        /*0072*/ 	.short	(.L_23 - .L_22)
.L_22:
        /*0074*/ 	.word	0x00000000


	//----- nvinfo : EIATTR_CBANK_PARAM_SIZE
	.align		4
.L_23:
        /*0078*/ 	.byte	0x03, 0x19
        /*007a*/ 	.short	0x0020


	//----- nvinfo : EIATTR_PARAM_CBANK
	.align		4
        /*007c*/ 	.byte	0x04, 0x0a
        /*007e*/ 	.short	(.L_25 - .L_24)
	.align		4
.L_24:
        /*0080*/ 	.word	index@(.nv.constant0._Z12mandelbrot_kPiii7complexS0_)
        /*0084*/ 	.short	0x0380
        /*0086*/ 	.short	0x0020


	//----- nvinfo : EIATTR_SW_WAR
	.align		4
.L_25:
        /*0088*/ 	.byte	0x04, 0x36
        /*008a*/ 	.short	(.L_27 - .L_26)
.L_26:
        /*008c*/ 	.word	0x00000008
.L_27:


//--------------------- .nv.callgraph             --------------------------
	.section	.nv.callgraph,"",@"SHT_CUDA_CALLGRAPH"
	.align	4
	.sectionentsize	8
	.align		4
        /*0000*/ 	.word	0x00000000
	.align		4
        /*0004*/ 	.word	0xffffffff
	.align		4
        /*0008*/ 	.word	0x00000000
	.align		4
        /*000c*/ 	.word	0xfffffffe
	.align		4
        /*0010*/ 	.word	0x00000000
	.align		4
        /*0014*/ 	.word	0xfffffffd
	.align		4
        /*0018*/ 	.word	0x00000000
	.align		4
        /*001c*/ 	.word	0xfffffffc


//--------------------- .text._Z12mandelbrot_kPiii7complexS0_ --------------------------
	.section	.text._Z12mandelbrot_kPiii7complexS0_,"ax",@progbits
	.align	128
        .global         _Z12mandelbrot_kPiii7complexS0_
        .type           _Z12mandelbrot_kPiii7complexS0_,@function
        .size           _Z12mandelbrot_kPiii7complexS0_,(.L_x_34 - _Z12mandelbrot_kPiii7complexS0_)
        .other          _Z12mandelbrot_kPiii7complexS0_,@"STO_CUDA_ENTRY STV_DEFAULT"
_Z12mandelbrot_kPiii7complexS0_:
.text._Z12mandelbrot_kPiii7complexS0_:
[----:B------:R-:W-:Y:S01]  /*0000*/  LDC R1, c[0x0][0x37c] ;  /* 0x0000df00ff017b82 */ /* 0x000fe20000000800 */
[----:B------:R-:W0:Y:S01]  /*0010*/  S2R R2, SR_TID.X ;  /* 0x0000000000027919 */ /* 0x000e220000002100 */
[----:B------:R-:W1:Y:S06]  /*0020*/  LDCU UR5, c[0x0][0x388] ;  /* 0x00007100ff0577ac */ /* 0x000e6c0008000800 */
[----:B------:R-:W0:Y:S01]  /*0030*/  S2UR UR4, SR_CTAID.X ;  /* 0x00000000000479c3 */ /* 0x000e220000002500 */
[----:B------:R-:W-:Y:S01]  /*0040*/  BSSY.RECONVERGENT B0, `(.L_x_0) ;  /* 0x0000014000007945 */ /* 0x000fe20003800200 */
[----:B------:R-:W2:Y:S06]  /*0050*/  S2R R8, SR_TID.Y ;  /* 0x0000000000087919 */ /* 0x000eac0000002200 */
[----:B------:R-:W0:Y:S08]  /*0060*/  LDC R5, c[0x0][0x360] ;  /* 0x0000d800ff057b82 */ /* 0x000e300000000800 */
[----:B------:R-:W2:Y:S01]  /*0070*/  LDC R9, c[0x0][0x364] ;  /* 0x0000d900ff097b82 */ /* 0x000ea20000000800 */
[----:B-1----:R-:W-:-:S04]  /*0080*/  I2FP.F32.S32 R3, UR5 ;  /* 0x0000000500037c45 */ /* 0x002fc80008201400 */
[----:B------:R-:W1:Y:S03]  /*0090*/  MUFU.RCP R4, R3 ;  /* 0x0000000300047308 */ /* 0x000e660000001000 */
[----:B------:R-:W2:Y:S01]  /*00a0*/  S2UR UR5, SR_CTAID.Y ;  /* 0x00000000000579c3 */ /* 0x000ea20000002600 */
[----:B0-----:R-:W-:-:S05]  /*00b0*/  IMAD R2, R5, UR4, R2 ;  /* 0x0000000405027c24 */ /* 0x001fca000f8e0202 */
[----:B------:R-:W-:Y:S01]  /*00c0*/  I2FP.F32.S32 R0, R2 ;  /* 0x0000000200007245 */ /* 0x000fe20000201400 */
[----:B-1----:R-:W-:-:S03]  /*00d0*/  FFMA R5, -R3, R4, 1 ;  /* 0x3f80000003057423 */ /* 0x002fc60000000104 */
[----:B------:R-:W0:Y:S01]  /*00e0*/  FCHK P0, R0, R3 ;  /* 0x0000000300007302 */ /* 0x000e220000000000 */
[----:B------:R-:W-:-:S04]  /*00f0*/  FFMA R7, R4, R5, R4 ;  /* 0x0000000504077223 */ /* 0x000fc80000000004 */
[----:B------:R-:W-:Y:S01]  /*0100*/  FFMA R4, R0, R7, RZ ;  /* 0x0000000700047223 */ /* 0x000fe200000000ff */
[----:B--2---:R-:W-:-:S03]  /*0110*/  IMAD R5, R9, UR5, R8 ;  /* 0x0000000509057c24 */ /* 0x004fc6000f8e0208 */
[----:B------:R-:W-:-:S04]  /*0120*/  FFMA R6, -R3, R4, R0 ;  /* 0x0000000403067223 */ /* 0x000fc80000000100 */
[----:B------:R-:W-:Y:S01]  /*0130*/  FFMA R4, R7, R6, R4 ;  /* 0x0000000607047223 */ /* 0x000fe20000000004 */
[----:B0-----:R-:W-:Y:S06]  /*0140*/  @!P0 BRA `(.L_x_1) ;  /* 0x00000000000c8947 */ /* 0x001fec0003800000 */
[----:B------:R-:W-:-:S07]  /*0150*/  MOV R8, 0x170 ;  /* 0x0000017000087802 */ /* 0x000fce0000000f00 */
[----:B------:R-:W-:Y:S05]  /*0160*/  CALL.REL.NOINC `($__internal_0_$__cuda_sm3x_div_rn_noftz_f32_slowpath) ;  /* 0x0000000c00c47944 */ /* 0x000fea0003c00000 */
[----:B------:R-:W-:-:S07]  /*0170*/  MOV R4, R0 ;  /* 0x0000000000047202 */ /* 0x000fce0000000f00 */
.L_x_1:
[----:B------:R-:W-:Y:S05]  /*0180*/  BSYNC.RECONVERGENT B0 ;  /* 0x0000000000007941 */ /* 0x000fea0003800200 */
.L_x_0:
[----:B------:R-:W0:Y:S01]  /*0190*/  LDCU UR4, c[0x0][0x38c] ;  /* 0x00007180ff0477ac */ /* 0x000e220008000800 */
[----:B------:R-:W1:Y:S01]  /*01a0*/  LDC.64 R12, c[0x0][0x390] ;  /* 0x0000e400ff0c7b82 */ /* 0x000e620000000a00 */
[----:B------:R-:W-:Y:S01]  /*01b0*/  I2FP.F32.U32 R0, R5 ;  /* 0x0000000500007245 */ /* 0x000fe20000201000 */
[----:B------:R-:W-:Y:S06]  /*01c0*/  BSSY.RECONVERGENT B0, `(.L_x_2) ;  /* 0x0000010000007945 */ /* 0x000fec0003800200 */
[----:B------:R-:W1:Y:S01]  /*01d0*/  LDC.64 R10, c[0x0][0x398] ;  /* 0x0000e600ff0a7b82 */ /* 0x000e620000000a00 */
[----:B0-----:R-:W-:-:S04]  /*01e0*/  I2FP.F32.S32 R3, UR4 ;  /* 0x0000000400037c45 */ /* 0x001fc80008201400 */
[----:B------:R-:W0:Y:S08]  /*01f0*/  MUFU.RCP R6, R3 ;  /* 0x0000000300067308 */ /* 0x000e300000001000 */
[----:B------:R-:W2:Y:S01]  /*0200*/  FCHK P0, R0, R3 ;  /* 0x0000000300007302 */ /* 0x000ea20000000000 */
[----:B0-----:R-:W-:-:S04]  /*0210*/  FFMA R7, -R3, R6, 1 ;  /* 0x3f80000003077423 */ /* 0x001fc80000000106 */
[----:B------:R-:W-:Y:S01]  /*0220*/  FFMA R9, R6, R7, R6 ;  /* 0x0000000706097223 */ /* 0x000fe20000000006 */
[----:B-1----:R-:W-:-:S03]  /*0230*/  FADD R7, R10, -R12 ;  /* 0x8000000c0a077221 */ /* 0x002fc60000000000 */
[----:B------:R-:W-:-:S04]  /*0240*/  FFMA R6, R0, R9, RZ ;  /* 0x0000000900067223 */ /* 0x000fc800000000ff */
[----:B------:R-:W-:-:S04]  /*0250*/  FFMA R8, -R3, R6, R0 ;  /* 0x0000000603087223 */ /* 0x000fc80000000100 */
[----:B------:R-:W-:Y:S01]  /*0260*/  FFMA R9, R9, R8, R6 ;  /* 0x0000000809097223 */ /* 0x000fe20000000006 */
[----:B------:R-:W-:Y:S01]  /*0270*/  FADD R6, R11, -R13 ;  /* 0x8000000d0b067221 */ /* 0x000fe20000000000 */
[----:B--2---:R-:W-:Y:S06]  /*0280*/  @!P0 BRA `(.L_x_3) ;  /* 0x00000000000c8947 */ /* 0x004fec0003800000 */
[----:B------:R-:W-:-:S07]  /*0290*/  MOV R8, 0x2b0 ;  /* 0x000002b000087802 */ /* 0x000fce0000000f00 */
[----:B------:R-:W-:Y:S05]  /*02a0*/  CALL.REL.NOINC `($__internal_0_$__cuda_sm3x_div_rn_noftz_f32_slowpath) ;  /* 0x0000000c00747944 */ /* 0x000fea0003c00000 */
[----:B------:R-:W-:-:S07]  /*02b0*/  MOV R9, R0 ;  /* 0x0000000000097202 */ /* 0x000fce0000000f00 */
.L_x_3:
[----:B------:R-:W-:Y:S05]  /*02c0*/  BSYNC.RECONVERGENT B0 ;  /* 0x0000000000007941 */ /* 0x000fea0003800200 */
.L_x_2:
[----:B------:R-:W0:Y:S01]  /*02d0*/  LDCU.64 UR4, c[0x0][0x390] ;  /* 0x00007200ff0477ac */ /* 0x000e220008000a00 */
[----:B------:R-:W-:Y:S01]  /*02e0*/  BSSY.RECONVERGENT B0, `(.L_x_4) ;  /* 0x00000d3000007945 */ /* 0x000fe20003800200 */
[----:B0-----:R-:W-:Y:S01]  /*02f0*/  FFMA R0, R4, R7, UR4 ;  /* 0x0000000404007e23 */ /* 0x001fe20008000007 */
[----:B------:R-:W-:Y:S01]  /*0300*/  FFMA R3, R9, R6, UR5 ;  /* 0x0000000509037e23 */ /* 0x000fe20008000006 */
[----:B------:R-:W0:Y:S01]  /*0310*/  LDCU.64 UR4, c[0x0][0x358] ;  /* 0x00006b00ff0477ac */ /* 0x000e220008000a00 */
[----:B------:R-:W-:Y:S02]  /*0320*/  HFMA2 R9, -RZ, RZ, 0, 0 ;  /* 0x00000000ff097431 */ /* 0x000fe400000001ff */
[----:B------:R-:W-:Y:S01]  /*0330*/  FMUL R4, R0, R0 ;  /* 0x0000000000047220 */ /* 0x000fe20000400000 */
[----:B------:R-:W-:-:S04]  /*0340*/  FMUL R7, R3, R3 ;  /* 0x0000000303077220 */ /* 0x000fc80000400000 */
[----:B------:R-:W-:-:S05]  /*0350*/  FADD R6, R4, R7 ;  /* 0x0000000704067221 */ /* 0x000fca0000000000 */
[----:B------:R-:W-:-:S13]  /*0360*/  FSETP.GEU.AND P0, PT, R6, 4, PT ;  /* 0x408000000600780b */ /* 0x000fda0003f0e000 */
[----:B0-----:R-:W-:Y:S05]  /*0370*/  @P0 BRA `(.L_x_5) ;  /* 0x0000000c00240947 */ /* 0x001fea0003800000 */
[----:B------:R-:W-:Y:S02]  /*0380*/  MOV R8, R4 ;  /* 0x0000000400087202 */ /* 0x000fe40000000f00 */
[----:B------:R-:W-:Y:S02]  /*0390*/  MOV R9, R7 ;  /* 0x0000000700097202 */ /* 0x000fe40000000f00 */
[----:B------:R-:W-:Y:S02]  /*03a0*/  MOV R4, RZ ;  /* 0x000000ff00047202 */ /* 0x000fe40000000f00 */
[----:B------:R-:W-:Y:S02]  /*03b0*/  MOV R6, R3 ;  /* 0x0000000300067202 */ /* 0x000fe40000000f00 */
[----:B------:R-:W-:-:S07]  /*03c0*/  MOV R7, R0 ;  /* 0x0000000000077202 */ /* 0x000fce0000000f00 */
.L_x_21:
[----:B------:R-:W-:Y:S01]  /*03d0*/  FMUL R10, R7, R6 ;  /* 0x00000006070a7220 */ /* 0x000fe20000400000 */
[----:B------:R-:W-:-:S03]  /*03e0*/  FADD R9, -R9, R8 ;  /* 0x0000000809097221 */ /* 0x000fc60000000100 */
[----:B------:R-:W-:Y:S01]  /*03f0*/  FFMA R10, R7, R6, R10 ;  /* 0x00000006070a7223 */ /* 0x000fe2000000000a */
[----:B------:R-:W-:-:S03]  /*0400*/  FADD R9, R0, R9 ;  /* 0x0000000900097221 */ /* 0x000fc60000000000 */
[----:B------:R-:W-:Y:S01]  /*0410*/  FADD R10, R3, R10 ;  /* 0x0000000a030a7221 */ /* 0x000fe20000000000 */
[----:B------:R-:W-:-:S03]  /*0420*/  FMUL R7, R9, R9 ;  /* 0x0000000909077220 */ /* 0x000fc60000400000 */
[----:B------:R-:W-:-:S04]  /*0430*/  FMUL R8, R10, R10 ;  /* 0x0000000a0a087220 */ /* 0x000fc80000400000 */
[----:B------:R-:W-:-:S05]  /*0440*/  FADD R6, R7, R8 ;  /* 0x0000000807067221 */ /* 0x000fca0000000000 */
[----:B------:R-:W-:-:S13]  /*0450*/  FSETP.GEU.AND P0, PT, R6, 4, PT ;  /* 0x408000000600780b */ /* 0x000fda0003f0e000 */
[----:B------:R-:W-:Y:S05]  /*0460*/  @P0 BRA `(.L_x_6) ;  /* 0x0000000800e40947 */ /* 0x000fea0003800000 */
[----:B------:R-:W-:Y:S01]  /*0470*/  FMUL R6, R9, R10 ;  /* 0x0000000a09067220 */ /* 0x000fe20000400000 */
[----:B------:R-:W-:-:S03]  /*0480*/  FADD R7, R7, -R8 ;  /* 0x8000000807077221 */ /* 0x000fc60000000000 */
        /* <DEDUP_REMOVED lines=138> */
[----:B------:R-:W-:Y:S01]  /*0d30*/  IADD3 R10, PT, PT, R4, 0x10, RZ ;  /* 0x00000010040a7810 */ /* 0x000fe20007ffe0ff */
[-C--:B------:R-:W-:Y:S01]  /*0d40*/  FMUL R4, R9, R6.reuse ;  /* 0x0000000609047220 */ /* 0x080fe20000400000 */
[----:B------:R-:W-:Y:S02]  /*0d50*/  FADD R7, R7, -R8 ;  /* 0x8000000807077221 */ /* 0x000fe40000000000 */
[----:B------:R-:W-:Y:S01]  /*0d60*/  ISETP.NE.AND P0, PT, R10, 0x200, PT ;  /* 0x000002000a00780c */ /* 0x000fe20003f05270 */
[----:B------:R-:W-:Y:S01]  /*0d70*/  FFMA R4, R9, R6, R4 ;  /* 0x0000000609047223 */ /* 0x000fe20000000004 */
[----:B------:R-:W-:-:S11]  /*0d80*/  MOV R9, 0x200 ;  /* 0x0000020000097802 */ /* 0x000fd60000000f00 */
[----:B------:R-:W-:Y:S05]  /*0d90*/  @!P0 BRA `(.L_x_5) ;  /* 0x00000000009c8947 */ /* 0x000fea0003800000 */
[----:B------:R-:W-:Y:S01]  /*0da0*/  FADD R7, R0, R7 ;  /* 0x0000000700077221 */ /* 0x000fe20000000000 */
[----:B------:R-:W-:-:S03]  /*0db0*/  FADD R6, R3, R4 ;  /* 0x0000000403067221 */ /* 0x000fc60000000000 */
[----:B------:R-:W-:Y:S01]  /*0dc0*/  FMUL R8, R7, R7 ;  /* 0x0000000707087220 */ /* 0x000fe20000400000 */
[----:B------:R-:W-:-:S04]  /*0dd0*/  FMUL R9, R6, R6 ;  /* 0x0000000606097220 */ /* 0x000fc80000400000 */
[----:B------:R-:W-:-:S05]  /*0de0*/  FADD R4, R8, R9 ;  /* 0x0000000908047221 */ /* 0x000fca0000000000 */
[----:B------:R-:W-:Y:S02]  /*0df0*/  FSETP.GEU.AND P0, PT, R4, 4, PT ;  /* 0x408000000400780b */ /* 0x000fe40003f0e000 */
[----:B------:R-:W-:-:S11]  /*0e00*/  MOV R4, R10 ;  /* 0x0000000a00047202 */ /* 0x000fd60000000f00 */
[----:B------:R-:W-:Y:S05]  /*0e10*/  @!P0 BRA `(.L_x_21) ;  /* 0xfffffff4006c8947 */ /* 0x000fea000383ffff */
[----:B------:R-:W-:Y:S01]  /*0e20*/  MOV R9, R4 ;  /* 0x0000000400097202 */ /* 0x000fe20000000f00 */
[----:B------:R-:W-:Y:S06]  /*0e30*/  BRA `(.L_x_5) ;  /* 0x0000000000747947 */ /* 0x000fec0003800000 */
.L_x_20:
[----:B------:R-:W-:Y:S01]  /*0e40*/  IADD3 R9, PT, PT, R4, 0xf, RZ ;  /* 0x0000000f04097810 */ /* 0x000fe20007ffe0ff */
[----:B------:R-:W-:Y:S06]  /*0e50*/  BRA `(.L_x_5) ;  /* 0x00000000006c7947 */ /* 0x000fec0003800000 */
.L_x_19:
[----:B------:R-:W-:Y:S01]  /*0e60*/  IADD3 R9, PT, PT, R4, 0xe, RZ ;  /* 0x0000000e04097810 */ /* 0x000fe20007ffe0ff */
[----:B------:R-:W-:Y:S06]  /*0e70*/  BRA `(.L_x_5) ;  /* 0x0000000000647947 */ /* 0x000fec0003800000 */
.L_x_18:
[----:B------:R-:W-:Y:S01]  /*0e80*/  IADD3 R9, PT, PT, R4, 0xd, RZ ;  /* 0x0000000d04097810 */ /* 0x000fe20007ffe0ff */
[----:B------:R-:W-:Y:S06]  /*0e90*/  BRA `(.L_x_5) ;  /* 0x00000000005c7947 */ /* 0x000fec0003800000 */
.L_x_17:
[----:B------:R-:W-:Y:S01]  /*0ea0*/  IADD3 R9, PT, PT, R4, 0xc, RZ ;  /* 0x0000000c04097810 */ /* 0x000fe20007ffe0ff */
[----:B------:R-:W-:Y:S06]  /*0eb0*/  BRA `(.L_x_5) ;  /* 0x0000000000547947 */ /* 0x000fec0003800000 */
.L_x_16:
[----:B------:R-:W-:Y:S01]  /*0ec0*/  IADD3 R9, PT, PT, R4, 0xb, RZ ;  /* 0x0000000b04097810 */ /* 0x000fe20007ffe0ff */
[----:B------:R-:W-:Y:S06]  /*0ed0*/  BRA `(.L_x_5) ;  /* 0x00000000004c7947 */ /* 0x000fec0003800000 */
.L_x_15:
[----:B------:R-:W-:Y:S01]  /*0ee0*/  IADD3 R9, PT, PT, R4, 0xa, RZ ;  /* 0x0000000a04097810 */ /* 0x000fe20007ffe0ff */
[----:B------:R-:W-:Y:S06]  /*0ef0*/  BRA `(.L_x_5) ;  /* 0x0000000000447947 */ /* 0x000fec0003800000 */
.L_x_14:
[----:B------:R-:W-:Y:S01]  /*0f00*/  IADD3 R9, PT, PT, R4, 0x9, RZ ;  /* 0x0000000904097810 */ /* 0x000fe20007ffe0ff */
[----:B------:R-:W-:Y:S06]  /*0f10*/  BRA `(.L_x_5) ;  /* 0x00000000003c7947 */ /* 0x000fec0003800000 */
.L_x_13:
[----:B------:R-:W-:Y:S01]  /*0f20*/  IADD3 R9, PT, PT, R4, 0x8, RZ ;  /* 0x0000000804097810 */ /* 0x000fe20007ffe0ff */
[----:B------:R-:W-:Y:S06]  /*0f30*/  BRA `(.L_x_5) ;  /* 0x0000000000347947 */ /* 0x000fec0003800000 */
.L_x_12:
[----:B------:R-:W-:Y:S01]  /*0f40*/  IADD3 R9, PT, PT, R4, 0x7, RZ ;  /* 0x0000000704097810 */ /* 0x000fe20007ffe0ff */
[----:B------:R-:W-:Y:S06]  /*0f50*/  BRA `(.L_x_5) ;  /* 0x00000000002c7947 */ /* 0x000fec0003800000 */
.L_x_11:
[----:B------:R-:W-:Y:S01]  /*0f60*/  IADD3 R9, PT, PT, R4, 0x6, RZ ;  /* 0x0000000604097810 */ /* 0x000fe20007ffe0ff */
[----:B------:R-:W-:Y:S06]  /*0f70*/  BRA `(.L_x_5) ;  /* 0x0000000000247947 */ /* 0x000fec0003800000 */
.L_x_10:
[----:B------:R-:W-:Y:S01]  /*0f80*/  IADD3 R9, PT, PT, R4, 0x5, RZ ;  /* 0x0000000504097810 */ /* 0x000fe20007ffe0ff */
[----:B------:R-:W-:Y:S06]  /*0f90*/  BRA `(.L_x_5) ;  /* 0x00000000001c7947 */ /* 0x000fec0003800000 */
.L_x_9:
[----:B------:R-:W-:Y:S01]  /*0fa0*/  IADD3 R9, PT, PT, R4, 0x4, RZ ;  /* 0x0000000404097810 */ /* 0x000fe20007ffe0ff */
[----:B------:R-:W-:Y:S06]  /*0fb0*/  BRA `(.L_x_5) ;  /* 0x0000000000147947 */ /* 0x000fec0003800000 */
.L_x_8:
[----:B------:R-:W-:Y:S01]  /*0fc0*/  IADD3 R9, PT, PT, R4, 0x3, RZ ;  /* 0x0000000304097810 */ /* 0x000fe20007ffe0ff */
[----:B------:R-:W-:Y:S06]  /*0fd0*/  BRA `(.L_x_5) ;  /* 0x00000000000c7947 */ /* 0x000fec0003800000 */
.L_x_7:
[----:B------:R-:W-:Y:S01]  /*0fe0*/  IADD3 R9, PT, PT, R4, 0x2, RZ ;  /* 0x0000000204097810 */ /* 0x000fe20007ffe0ff */
[----:B------:R-:W-:Y:S06]  /*0ff0*/  BRA `(.L_x_5) ;  /* 0x0000000000047947 */ /* 0x000fec0003800000 */
.L_x_6:
[----:B------:R-:W-:-:S07]  /*1000*/  IADD3 R9, PT, PT, R4, 0x1, RZ ;  /* 0x0000000104097810 */ /* 0x000fce0007ffe0ff */
.L_x_5:
[----:B------:R-:W-:Y:S05]  /*1010*/  BSYNC.RECONVERGENT B0 ;  /* 0x0000000000007941 */ /* 0x000fea0003800200 */
.L_x_4:
[----:B------:R-:W0:Y:S01]  /*1020*/  LDC.64 R6, c[0x0][0x380] ;  /* 0x0000e000ff067b82 */ /* 0x000e220000000a00 */
[----:B------:R-:W1:Y:S02]  /*1030*/  LDCU UR6, c[0x0][0x388] ;  /* 0x00007100ff0677ac */ /* 0x000e640008000800 */
[----:B-1----:R-:W-:-:S04]  /*1040*/  IMAD R3, R5, UR6, R2 ;  /* 0x0000000605037c24 */ /* 0x002fc8000f8e0202 */
[----:B0-----:R-:W-:-:S05]  /*1050*/  IMAD.WIDE R2, R3, 0x4, R6 ;  /* 0x0000000403027825 */ /* 0x001fca00078e0206 */
[----:B------:R-:W-:Y:S01]  /*1060*/  STG.E desc[UR4][R2.64], R9 ;  /* 0x0000000902007986 */ /* 0x000fe2000c101904 */
[----:B------:R-:W-:Y:S05]  /*1070*/  EXIT ;  /* 0x000000000000794d */ /* 0x000fea0003800000 */
        .weak           $__internal_0_$__cuda_sm3x_div_rn_noftz_f32_slowpath
        .type           $__internal_0_$__cuda_sm3x_div_rn_noftz_f32_slowpath,@function
        .size           $__internal_0_$__cuda_sm3x_div_rn_noftz_f32_slowpath,(.L_x_34 - $__internal_0_$__cuda_sm3x_div_rn_noftz_f32_slowpath)
$__internal_0_$__cuda_sm3x_div_rn_noftz_f32_slowpath:
[----:B------:R-:W-:Y:S01]  /*1080*/  SHF.R.U32.HI R10, RZ, 0x17, R3 ;  /* 0x00000017ff0a7819 */ /* 0x000fe20000011603 */
[----:B------:R-:W-:Y:S01]  /*1090*/  BSSY.RECONVERGENT B1, `(.L_x_22) ;  /* 0x0000062000017945 */ /* 0x000fe20003800200 */
[----:B------:R-:W-:Y:S02]  /*10a0*/  SHF.R.U32.HI R9, RZ, 0x17, R0 ;  /* 0x00000017ff097819 */ /* 0x000fe40000011600 */
[----:B------:R-:W-:Y:S02]  /*10b0*/  LOP3.LUT R14, R10, 0xff, RZ, 0xc0, !PT ;  /* 0x000000ff0a0e7812 */ /* 0x000fe400078ec0ff */
[----:B------:R-:W-:Y:S02]  /*10c0*/  LOP3.LUT R12, R9, 0xff, RZ, 0xc0, !PT ;  /* 0x000000ff090c7812 */ /* 0x000fe400078ec0ff */
[----:B------:R-:W-:Y:S02]  /*10d0*/  IADD3 R11, PT, PT, R14, -0x1, RZ ;  /* 0xffffffff0e0b7810 */ /* 0x000fe40007ffe0ff */
[----:B------:R-:W-:-:S02]  /*10e0*/  IADD3 R10, PT, PT, R12, -0x1, RZ ;  /* 0xffffffff0c0a7810 */ /* 0x000fc40007ffe0ff */
[----:B------:R-:W-:-:S04]  /*10f0*/  ISETP.GT.U32.AND P0, PT, R11, 0xfd, PT ;  /* 0x000000fd0b00780c */ /* 0x000fc80003f04070 */
[----:B------:R-:W-:-:S13]  /*1100*/  ISETP.GT.U32.OR P0, PT, R10, 0xfd, P0 ;  /* 0x000000fd0a00780c */ /* 0x000fda0000704470 */
[----:B------:R-:W-:Y:S01]  /*1110*/  @!P0 MOV R9, RZ ;  /* 0x000000ff00098202 */ /* 0x000fe20000000f00 */
[----:B------:R-:W-:Y:S06]  /*1120*/  @!P0 BRA `(.L_x_23) ;  /* 0x00000000005c8947 */ /* 0x000fec0003800000 */
[----:B------:R-:W-:Y:S02]  /*1130*/  FSETP.GTU.FTZ.AND P0, PT, |R0|, +INF , PT ;  /* 0x7f8000000000780b */ /* 0x000fe40003f1c200 */
[----:B------:R-:W-:-:S04]  /*1140*/  FSETP.GTU.FTZ.AND P1, PT, |R3|, +INF , PT ;  /* 0x7f8000000300780b */ /* 0x000fc80003f3c200 */
[----:B------:R-:W-:-:S13]  /*1150*/  PLOP3.LUT P0, PT, P0, P1, PT, 0xf8, 0x8f ;  /* 0x00000000008f781c */ /* 0x000fda0000703f70 */
[----:B------:R-:W-:Y:S05]  /*1160*/  @P0 BRA `(.L_x_24) ;  /* 0x00000004004c0947 */ /* 0x000fea0003800000 */
[----:B------:R-:W-:-:S13]  /*1170*/  LOP3.LUT P0, RZ, R3, 0x7fffffff, R0, 0xc8, !PT ;  /* 0x7fffffff03ff7812 */ /* 0x000fda000780c800 */
[----:B------:R-:W-:Y:S05]  /*1180*/  @!P0 BRA `(.L_x_25) ;  /* 0x00000004003c8947 */ /* 0x000fea0003800000 */
[C---:B------:R-:W-:Y:S02]  /*1190*/  FSETP.NEU.FTZ.AND P2, PT, |R0|.reuse, +INF , PT ;  /* 0x7f8000000000780b */ /* 0x040fe40003f5d200 */
[----:B------:R-:W-:Y:S02]  /*11a0*/  FSETP.NEU.FTZ.AND P1, PT, |R3|, +INF , PT ;  /* 0x7f8000000300780b */ /* 0x000fe40003f3d200 */
[----:B------:R-:W-:-:S11]  /*11b0*/  FSETP.NEU.FTZ.AND P0, PT, |R0|, +INF , PT ;  /* 0x7f8000000000780b */ /* 0x000fd60003f1d200 */
[----:B------:R-:W-:Y:S05]  /*11c0*/  @!P1 BRA !P2, `(.L_x_25) ;  /* 0x00000004002c9947 */ /* 0x000fea0005000000 */
[----:B------:R-:W-:-:S04]  /*11d0*/  LOP3.LUT P2, RZ, R0, 0x7fffffff, RZ, 0xc0, !PT ;  /* 0x7fffffff00ff7812 */ /* 0x000fc8000784c0ff */
[----:B------:R-:W-:-:S13]  /*11e0*/  PLOP3.LUT P1, PT, P1, P2, PT, 0x2f, 0xf2 ;  /* 0x0000000000f2781c */ /* 0x000fda0000f24577 */
[----:B------:R-:W-:Y:S05]  /*11f0*/  @P1 BRA `(.L_x_26) ;  /* 0x0000000400181947 */ /* 0x000fea0003800000 */
[----:B------:R-:W-:-:S04]  /*1200*/  LOP3.LUT P1, RZ, R3, 0x7fffffff, RZ, 0xc0, !PT ;  /* 0x7fffffff03ff7812 */ /* 0x000fc8000782c0ff */
[----:B------:R-:W-:-:S13]  /*1210*/  PLOP3.LUT P0, PT, P0, P1, PT, 0x2f, 0xf2 ;  /* 0x0000000000f2781c */ /* 0x000fda0000702577 */
[----:B------:R-:W-:Y:S05]  /*1220*/  @P0 BRA `(.L_x_27) ;  /* 0x0000000400000947 */ /* 0x000fea0003800000 */
[----:B------:R-:W-:Y:S02]  /*1230*/  ISETP.GE.AND P0, PT, R10, RZ, PT ;  /* 0x000000ff0a00720c */ /* 0x000fe40003f06270 */
[----:B------:R-:W-:-:S11]  /*1240*/  ISETP.GE.AND P1, PT, R11, RZ, PT ;  /* 0x000000ff0b00720c */ /* 0x000fd60003f26270 */
[----:B------:R-:W-:Y:S01]  /*1250*/  @P0 MOV R9, RZ ;  /* 0x000000ff00090202 */ /* 0x000fe20000000f00 */
[----:B------:R-:W-:Y:S01]  /*1260*/  @!P0 FFMA R0, R0, 1.84467440737095516160e+19, RZ ;  /* 0x5f80000000008823 */ /* 0x000fe200000000ff */
[----:B------:R-:W-:Y:S01]  /*1270*/  @!P0 MOV R9, 0xffffffc0 ;  /* 0xffffffc000098802 */ /* 0x000fe20000000f00 */
[----:B------:R-:W-:-:S03]  /*1280*/  @!P1 FFMA R3, R3, 1.84467440737095516160e+19, RZ ;  /* 0x5f80000003039823 */ /* 0x000fc600000000ff */
[----:B------:R-:W-:-:S07]  /*1290*/  @!P1 IADD3 R9, PT, PT, R9, 0x40, RZ ;  /* 0x0000004009099810 */ /* 0x000fce0007ffe0ff */
.L_x_23:
[----:B------:R-:W-:Y:S01]  /*12a0*/  LEA R10, R14, 0xc0800000, 0x17 ;  /* 0xc08000000e0a7811 */ /* 0x000fe200078eb8ff */
[----:B------:R-:W-:Y:S03]  /*12b0*/  BSSY.RECONVERGENT B2, `(.L_x_28) ;  /* 0x0000036000027945 */ /* 0x000fe60003800200 */
[----:B------:R-:W-:Y:S02]  /*12c0*/  IADD3 R10, PT, PT, -R10, R3, RZ ;  /* 0x000000030a0a7210 */ /* 0x000fe40007ffe1ff */
[----:B------:R-:W-:Y:S02]  /*12d0*/  IADD3 R3, PT, PT, R12, -0x7f, RZ ;  /* 0xffffff810c037810 */ /* 0x000fe40007ffe0ff */
[----:B------:R0:W1:Y:S01]  /*12e0*/  MUFU.RCP R11, R10 ;  /* 0x0000000a000b7308 */ /* 0x0000620000001000 */
[----:B------:R-:W-:Y:S02]  /*12f0*/  FADD.FTZ R13, -R10, -RZ ;  /* 0x800000ff0a0d7221 */ /* 0x000fe40000010100 */
[C---:B------:R-:W-:Y:S01]  /*1300*/  IMAD R0, R3.reuse, -0x800000, R0 ;  /* 0xff80000003007824 */ /* 0x040fe200078e0200 */
[----:B0-----:R-:W-:-:S04]  /*1310*/  IADD3 R10, PT, PT, R3, 0x7f, -R14 ;  /* 0x0000007f030a7810 */ /* 0x001fc80007ffe80e */
[----:B------:R-:W-:Y:S01]  /*1320*/  IADD3 R10, PT, PT, R10, R9, RZ ;  /* 0x000000090a0a7210 */ /* 0x000fe20007ffe0ff */
[----:B-1----:R-:W-:-:S04]  /*1330*/  FFMA R12, R11, R13, 1 ;  /* 0x3f8000000b0c7423 */ /* 0x002fc8000000000d */
[----:B------:R-:W-:-:S04]  /*1340*/  FFMA R16, R11, R12, R11 ;  /* 0x0000000c0b107223 */ /* 0x000fc8000000000b */
[----:B------:R-:W-:-:S04]  /*1350*/  FFMA R11, R0, R16, RZ ;  /* 0x00000010000b7223 */ /* 0x000fc800000000ff */
[----:B------:R-:W-:-:S04]  /*1360*/  FFMA R12, R13, R11, R0 ;  /* 0x0000000b0d0c7223 */ /* 0x000fc80000000000 */
[----:B------:R-:W-:-:S04]  /*1370*/  FFMA R11, R16, R12, R11 ;  /* 0x0000000c100b7223 */ /* 0x000fc8000000000b */
[----:B------:R-:W-:-:S04]  /*1380*/  FFMA R12, R13, R11, R0 ;  /* 0x0000000b0d0c7223 */ /* 0x000fc80000000000 */
[----:B------:R-:W-:-:S05]  /*1390*/  FFMA R0, R16, R12, R11 ;  /* 0x0000000c10007223 */ /* 0x000fca000000000b */
[----:B------:R-:W-:-:S04]  /*13a0*/  SHF.R.U32.HI R3, RZ, 0x17, R0 ;  /* 0x00000017ff037819 */ /* 0x000fc80000011600 */
[----:B------:R-:W-:-:S04]  /*13b0*/  LOP3.LUT R3, R3, 0xff, RZ, 0xc0, !PT ;  /* 0x000000ff03037812 */ /* 0x000fc800078ec0ff */
[----:B------:R-:W-:-:S04]  /*13c0*/  IADD3 R13, PT, PT, R3, R10, RZ ;  /* 0x0000000a030d7210 */ /* 0x000fc80007ffe0ff */
[----:B------:R-:W-:-:S04]  /*13d0*/  IADD3 R3, PT, PT, R13, -0x1, RZ ;  /* 0xffffffff0d037810 */ /* 0x000fc80007ffe0ff */
[----:B------:R-:W-:-:S13]  /*13e0*/  ISETP.GE.U32.AND P0, PT, R3, 0xfe, PT ;  /* 0x000000fe0300780c */ /* 0x000fda0003f06070 */
[----:B------:R-:W-:Y:S05]  /*13f0*/  @!P0 BRA `(.L_x_29) ;  /* 0x0000000000808947 */ /* 0x000fea0003800000 */
[----:B------:R-:W-:-:S13]  /*1400*/  ISETP.GT.AND P0, PT, R13, 0xfe, PT ;  /* 0x000000fe0d00780c */ /* 0x000fda0003f04270 */
[----:B------:R-:W-:Y:S05]  /*1410*/  @P0 BRA `(.L_x_30) ;  /* 0x00000000006c0947 */ /* 0x000fea0003800000 */
[----:B------:R-:W-:-:S13]  /*1420*/  ISETP.GE.AND P0, PT, R13, 0x1, PT ;  /* 0x000000010d00780c */ /* 0x000fda0003f06270 */
[----:B------:R-:W-:Y:S05]  /*1430*/  @P0 BRA `(.L_x_31) ;  /* 0x0000000000740947 */ /* 0x000fea0003800000 */
[----:B------:R-:W-:Y:S02]  /*1440*/  ISETP.GE.AND P0, PT, R13, -0x18, PT ;  /* 0xffffffe80d00780c */ /* 0x000fe40003f06270 */
[----:B------:R-:W-:-:S11]  /*1450*/  LOP3.LUT R0, R0, 0x80000000, RZ, 0xc0, !PT ;  /* 0x8000000000007812 */ /* 0x000fd600078ec0ff */
[----:B------:R-:W-:Y:S05]  /*1460*/  @!P0 BRA `(.L_x_31) ;  /* 0x0000000000688947 */ /* 0x000fea0003800000 */
[CCC-:B------:R-:W-:Y:S01]  /*1470*/  FFMA.RZ R3, R16.reuse, R12.reuse, R11.reuse ;  /* 0x0000000c10037223 */ /* 0x1c0fe2000000c00b */
[CCC-:B------:R-:W-:Y:S01]  /*1480*/  FFMA.RM R10, R16.reuse, R12.reuse, R11.reuse ;  /* 0x0000000c100a7223 */ /* 0x1c0fe2000000400b */
[C---:B------:R-:W-:Y:S02]  /*1490*/  ISETP.NE.AND P2, PT, R13.reuse, RZ, PT ;  /* 0x000000ff0d00720c */ /* 0x040fe40003f45270 */
[----:B------:R-:W-:Y:S02]  /*14a0*/  ISETP.NE.AND P1, PT, R13, RZ, PT ;  /* 0x000000ff0d00720c */ /* 0x000fe40003f25270 */
[----:B------:R-:W-:Y:S01]  /*14b0*/  LOP3.LUT R9, R3, 0x7fffff, RZ, 0xc0, !PT ;  /* 0x007fffff03097812 */ /* 0x000fe200078ec0ff */
[----:B------:R-:W-:Y:S01]  /*14c0*/  FFMA.RP R3, R16, R12, R11 ;  /* 0x0000000c10037223 */ /* 0x000fe2000000800b */
[----:B------:R-:W-:Y:S02]  /*14d0*/  IADD3 R12, PT, PT, R13, 0x20, RZ ;  /* 0x000000200d0c7810 */ /* 0x000fe40007ffe0ff */
[----:B------:R-:W-:-:S02]  /*14e0*/  LOP3.LUT R9, R9, 0x800000, RZ, 0xfc, !PT ;  /* 0x0080000009097812 */ /* 0x000fc400078efcff */
[----:B------:R-:W-:Y:S02]  /*14f0*/  IADD3 R11, PT, PT, -R13, RZ, RZ ;  /* 0x000000ff0d0b7210 */ /* 0x000fe40007ffe1ff */
[----:B------:R-:W-:Y:S02]  /*1500*/  SHF.L.U32 R12, R9, R12, RZ ;  /* 0x0000000c090c7219 */ /* 0x000fe400000006ff */
[----:B------:R-:W-:Y:S02]  /*1510*/  FSETP.NEU.FTZ.AND P0, PT, R3, R10, PT ;  /* 0x0000000a0300720b */ /* 0x000fe40003f1d000 */
[----:B------:R-:W-:Y:S02]  /*1520*/  SEL R10, R11, RZ, P2 ;  /* 0x000000ff0b0a7207 */ /* 0x000fe40001000000 */
[----:B------:R-:W-:Y:S02]  /*1530*/  ISETP.NE.AND P1, PT, R12, RZ, P1 ;  /* 0x000000ff0c00720c */ /* 0x000fe40000f25270 */
[----:B------:R-:W-:-:S02]  /*1540*/  SHF.R.U32.HI R10, RZ, R10, R9 ;  /* 0x0000000aff0a7219 */ /* 0x000fc40000011609 */
[----:B------:R-:W-:Y:S02]  /*1550*/  PLOP3.LUT P0, PT, P0, P1, PT, 0xf8, 0x8f ;  /* 0x00000000008f781c */ /* 0x000fe40000703f70 */
[----:B------:R-:W-:Y:S02]  /*1560*/  SHF.R.U32.HI R12, RZ, 0x1, R10 ;  /* 0x00000001ff0c7819 */ /* 0x000fe4000001160a */
[----:B------:R-:W-:-:S04]  /*1570*/  SEL R3, RZ, 0x1, !P0 ;  /* 0x00000001ff037807 */ /* 0x000fc80004000000 */
[----:B------:R-:W-:-:S04]  /*1580*/  LOP3.LUT R3, R3, 0x1, R12, 0xf8, !PT ;  /* 0x0000000103037812 */ /* 0x000fc800078ef80c */
[----:B------:R-:W-:-:S04]  /*1590*/  LOP3.LUT R3, R3, R10, RZ, 0xc0, !PT ;  /* 0x0000000a03037212 */ /* 0x000fc800078ec0ff */
[----:B------:R-:W-:-:S04]  /*15a0*/  IADD3 R3, PT, PT, R12, R3, RZ ;  /* 0x000000030c037210 */ /* 0x000fc80007ffe0ff */
[----:B------:R-:W-:Y:S01]  /*15b0*/  LOP3.LUT R0, R3, R0, RZ, 0xfc, !PT ;  /* 0x0000000003007212 */ /* 0x000fe200078efcff */
[----:B------:R-:W-:Y:S06]  /*15c0*/  BRA `(.L_x_31) ;  /* 0x0000000000107947 */ /* 0x000fec0003800000 */
.L_x_30:
[----:B------:R-:W-:-:S04]  /*15d0*/  LOP3.LUT R0, R0, 0x80000000, RZ, 0xc0, !PT ;  /* 0x8000000000007812 */ /* 0x000fc800078ec0ff */
[----:B------:R-:W-:Y:S01]  /*15e0*/  LOP3.LUT R0, R0, 0x7f800000, RZ, 0xfc, !PT ;  /* 0x7f80000000007812 */ /* 0x000fe200078efcff */
[----:B------:R-:W-:Y:S06]  /*15f0*/  BRA `(.L_x_31) ;  /* 0x0000000000047947 */ /* 0x000fec0003800000 */
.L_x_29:
[----:B------:R-:W-:-:S07]  /*1600*/  LEA R0, R10, R0, 0x17 ;  /* 0x000000000a007211 */ /* 0x000fce00078eb8ff */
.L_x_31:
[----:B------:R-:W-:Y:S05]  /*1610*/  BSYNC.RECONVERGENT B2 ;  /* 0x0000000000027941 */ /* 0x000fea0003800200 */
.L_x_28:
[----:B------:R-:W-:Y:S05]  /*1620*/  BRA `(.L_x_32) ;  /* 0x0000000000207947 */ /* 0x000fea0003800000 */
.L_x_27:
[----:B------:R-:W-:-:S04]  /*1630*/  LOP3.LUT R0, R3, 0x80000000, R0, 0x48, !PT ;  /* 0x8000000003007812 */ /* 0x000fc800078e4800 */
[----:B------:R-:W-:Y:S01]  /*1640*/  LOP3.LUT R0, R0, 0x7f800000, RZ, 0xfc, !PT ;  /* 0x7f80000000007812 */ /* 0x000fe200078efcff */
[----:B------:R-:W-:Y:S06]  /*1650*/  BRA `(.L_x_32) ;  /* 0x0000000000147947 */ /* 0x000fec0003800000 */
.L_x_26:
[----:B------:R-:W-:Y:S01]  /*1660*/  LOP3.LUT R0, R3, 0x80000000, R0, 0x48, !PT ;  /* 0x8000000003007812 */ /* 0x000fe200078e4800 */
[----:B------:R-:W-:Y:S06]  /*1670*/  BRA `(.L_x_32) ;  /* 0x00000000000c7947 */ /* 0x000fec0003800000 */
.L_x_25:
[----:B------:R-:W0:Y:S01]  /*1680*/  MUFU.RSQ R0, -QNAN ;  /* 0xffc0000000007908 */ /* 0x000e220000001400 */
[----:B------:R-:W-:Y:S05]  /*1690*/  BRA `(.L_x_32) ;  /* 0x0000000000047947 */ /* 0x000fea0003800000 */
.L_x_24:
[----:B------:R-:W-:-:S07]  /*16a0*/  FADD.FTZ R0, R0, R3 ;  /* 0x0000000300007221 */ /* 0x000fce0000010000 */
.L_x_32:
[----:B------:R-:W-:Y:S05]  /*16b0*/  BSYNC.RECONVERGENT B1 ;  /* 0x0000000000017941 */ /* 0x000fea0003800200 */
.L_x_22:
[----:B------:R-:W-:-:S04]  /*16c0*/  HFMA2 R9, -RZ, RZ, 0, 0 ;  /* 0x00000000ff097431 */ /* 0x000fc800000001ff */
[----:B0-----:R-:W-:Y:S05]  /*16d0*/  RET.REL.NODEC R8 `(_Z12mandelbrot_kPiii7complexS0_) ;  /* 0xffffffe808487950 */ /* 0x001fea0003c3ffff */
.L_x_33:
[----:B------:R-:W-:-:S00]  /*16e0*/  BRA `(.L_x_33) ;  /* 0xfffffffc00fc7947 */ /* 0x000fc0000383ffff */
[----:B------:R-:W-:-:S00]  /*16f0*/  NOP ;  /* 0x0000000000007918 */ /* 0x000fc00000000000 */
        /* <DEDUP_REMOVED lines=8> */
.L_x_34:


//--------------------- .nv.shared.reserved.0     --------------------------
	.section	.nv.shared.reserved.0,"aw",@nobits
	.weak		__nv_reservedSMEM_offset_0_alias
	.size		__nv_reservedSMEM_offset_0_alias, 0, 64
	.other		__nv_reservedSMEM_offset_0_alias,@"STO_CUDA_RESERVED_SHARED STV_DEFAULT"
__nv_reservedSMEM_offset_0_alias:
	.zero		0
	.zero		64


//--------------------- .nv.constant0._Z12mandelbrot_kPiii7complexS0_ --------------------------
	.section	.nv.constant0._Z12mandelbrot_kPiii7complexS0_,"a",@progbits
	.sectionflags	@""
	.align	4
.nv.constant0._Z12mandelbrot_kPiii7complexS0_:
	.zero		928


//--------------------- SYMBOLS --------------------------

	.type		.nv.reservedSmem.offset0,@object
	.size		.nv.reservedSmem.offset0,0x4
